//
// Generated by NVIDIA NVVM Compiler
//
// Compiler Build ID: CL-36424714
// Cuda compilation tools, release 13.0, V13.0.88
// Based on NVVM 20.0.0
//

.version 9.0
.target sm_100
.address_size 64

	// .globl	_Z6vecAddPfS_S_

.visible .entry _Z6vecAddPfS_S_(
	.param .u64 .ptr .align 1 _Z6vecAddPfS_S__param_0,
	.param .u64 .ptr .align 1 _Z6vecAddPfS_S__param_1,
	.param .u64 .ptr .align 1 _Z6vecAddPfS_S__param_2
)
{
	.reg .pred 	%p<2>;
	.reg .b32 	%r<5>;
	.reg .b32 	%f<4>;
	.reg .b64 	%rd<11>;

	ld.param.u64 	%rd1, [_Z6vecAddPfS_S__param_0];
	ld.param.u64 	%rd2, [_Z6vecAddPfS_S__param_1];
	ld.param.u64 	%rd3, [_Z6vecAddPfS_S__param_2];
	mov.u32 	%r2, %ntid.x;
	mov.u32 	%r3, %ctaid.x;
	mov.u32 	%r4, %tid.x;
	mad.lo.s32 	%r1, %r2, %r3, %r4;
	setp.gt.s32 	%p1, %r1, 4;
	@%p1 bra 	$L__BB0_2;
	cvta.to.global.u64 	%rd4, %rd1;
	cvta.to.global.u64 	%rd5, %rd2;
	cvta.to.global.u64 	%rd6, %rd3;
	mul.wide.s32 	%rd7, %r1, 4;
	add.s64 	%rd8, %rd4, %rd7;
	ld.global.f32 	%f1, [%rd8];
	add.s64 	%rd9, %rd5, %rd7;
	ld.global.f32 	%f2, [%rd9];
	add.f32 	%f3, %f1, %f2;
	add.s64 	%rd10, %rd6, %rd7;
	st.global.f32 	[%rd10], %f3;
$L__BB0_2:
	ret;

}


// ===== COMPILED SASS (sm_100) =====

	.target	sm_100

	.elftype	@"ET_EXEC"


//--------------------- .note.nv.tkinfo           --------------------------
	.section	.note.nv.tkinfo,"",@"SHT_NOTE"
	.sectionflags	@"SHF_NOTE_NV_TKINFO"
	.tkinfo
        /*0018*/ 	.word	0x00000002
        /*0030*/ 	.string	""
        /*0030*/ 	.string	"ptxas"
        /*0030*/ 	.string	"Cuda compilation tools, release 13.0, V13.0.88"
        /*0030*/ 	.string	"Build cuda_13.0.r13.0/compiler.36424714_0"
        /*0030*/ 	.string	"-arch sm_100 -m 64 "



//--------------------- .note.nv.cuinfo           --------------------------
	.section	.note.nv.cuinfo,"",@"SHT_NOTE"
	.sectionflags	@"SHF_NOTE_NV_CUINFO"
        /*0018*/ 	.short	0x0002
        /*001a*/ 	.short	0x0064
        /*001c*/ 	.short	0x0082
	.zero		2


//--------------------- .nv.info                  --------------------------
	.section	.nv.info,"",@"SHT_CUDA_INFO"
	.align	4


	//----- nvinfo : EIATTR_REGCOUNT
	.align		4
        /*0000*/ 	.byte	0x04, 0x2f
        /*0002*/ 	.short	(.L_1 - .L_0)
	.align		4
.L_0:
        /*0004*/ 	.word	index@(_Z6vecAddPfS_S_)
        /*0008*/ 	.word	0x0000000c


	//----- nvinfo : EIATTR_FRAME_SIZE
	.align		4
.L_1:
        /*000c*/ 	.byte	0x04, 0x11
        /*000e*/ 	.short	(.L_3 - .L_2)
	.align		4
.L_2:
        /*0010*/ 	.word	index@(_Z6vecAddPfS_S_)
        /*0014*/ 	.word	0x00000000


	//----- nvinfo : EIATTR_MIN_STACK_SIZE
	.align		4
.L_3:
        /*0018*/ 	.byte	0x04, 0x12
        /*001a*/ 	.short	(.L_5 - .L_4)
	.align		4
.L_4:
        /*001c*/ 	.word	index@(_Z6vecAddPfS_S_)
        /*0020*/ 	.word	0x00000000
.L_5:


//--------------------- .nv.compat                --------------------------
	.section	.nv.compat,"",@"SHT_CUDA_COMPAT_INFO"
	.align	4
        /*0000*/ 	.byte	0x02, 0x09, 0x00, 0x00, 0x02, 0x02, 0x01, 0x00, 0x02, 0x05, 0x05, 0x00, 0x03, 0x07, 0x01, 0x01
        /*0010*/ 	.byte	0x02, 0x03, 0x00, 0x00, 0x02, 0x06, 0x01, 0x00, 0x04, 0x0b, 0x08, 0x00, 0x09, 0x00, 0x00, 0x00
        /*0020*/ 	.byte	0x00, 0x00, 0x00, 0x00


//--------------------- .nv.info._Z6vecAddPfS_S_  --------------------------
	.section	.nv.info._Z6vecAddPfS_S_,"",@"SHT_CUDA_INFO"
	.sectionflags	@""
	.align	4


	//----- nvinfo : EIATTR_CUDA_API_VERSION
	.align		4
        /*0000*/ 	.byte	0x04, 0x37
        /*0002*/ 	.short	(.L_7 - .L_6)
.L_6:
        /*0004*/ 	.word	0x00000082


	//----- nvinfo : EIATTR_KPARAM_INFO
	.align		4
.L_7:
        /*0008*/ 	.byte	0x04, 0x17
        /*000a*/ 	.short	(.L_9 - .L_8)
.L_8:
        /*000c*/ 	.word	0x00000000
        /*0010*/ 	.short	0x0002
        /*0012*/ 	.short	0x0010
        /*0014*/ 	.byte	0x00, 0xf5, 0x21, 0x00


	//----- nvinfo : EIATTR_KPARAM_INFO
	.align		4
.L_9:
        /*0018*/ 	.byte	0x04, 0x17
        /*001a*/ 	.short	(.L_11 - .L_10)
.L_10:
        /*001c*/ 	.word	0x00000000
        /*0020*/ 	.short	0x0001
        /*0022*/ 	.short	0x0008
        /*0024*/ 	.byte	0x00, 0xf5, 0x21, 0x00


	//----- nvinfo : EIATTR_KPARAM_INFO
	.align		4
.L_11:
        /*0028*/ 	.byte	0x04, 0x17
        /*002a*/ 	.short	(.L_13 - .L_12)
.L_12:
        /*002c*/ 	.word	0x00000000
        /*0030*/ 	.short	0x0000
        /*0032*/ 	.short	0x0000
        /*0034*/ 	.byte	0x00, 0xf5, 0x21, 0x00


	//----- nvinfo : EIATTR_SPARSE_MMA_MASK
	.align		4
.L_13:
        /*0038*/ 	.byte	0x03, 0x50
        /*003a*/ 	.short	0x0000


	//----- nvinfo : EIATTR_MAXREG_COUNT
	.align		4
        /*003c*/ 	.byte	0x03, 0x1b
        /*003e*/ 	.short	0x00ff


	//----- nvinfo : EIATTR_MERCURY_ISA_VERSION
	.align		4
        /*0040*/ 	.byte	0x03, 0x5f
        /*0042*/ 	.short	0x0101


	//----- nvinfo : EIATTR_VRC_CTA_INIT_COUNT
	.align		4
        /*0044*/ 	.byte	0x02, 0x4a
	.zero		1
	.zero		1


	//----- nvinfo : EIATTR_EXIT_INSTR_OFFSETS
	.align		4
        /*0048*/ 	.byte	0x04, 0x1c
        /*004a*/ 	.short	(.L_15 - .L_14)


	//   ....[0]....
.L_14:
        /*004c*/ 	.word	0x00000060


	//   ....[1]....
        /*0050*/ 	.word	0x00000120


	//----- nvinfo : EIATTR_CBANK_PARAM_SIZE
	.align		4
.L_15:
        /*0054*/ 	.byte	0x03, 0x19
        /*0056*/ 	.short	0x0018


	//----- nvinfo : EIATTR_PARAM_CBANK
	.align		4
        /*0058*/ 	.byte	0x04, 0x0a
        /*005a*/ 	.short	(.L_17 - .L_16)
	.align		4
.L_16:
        /*005c*/ 	.word	index@(.nv.constant0._Z6vecAddPfS_S_)
        /*0060*/ 	.short	0x0380
        /*0062*/ 	.short	0x0018


	//----- nvinfo : EIATTR_SW_WAR
	.align		4
.L_17:
        /*0064*/ 	.byte	0x04, 0x36
        /*0066*/ 	.short	(.L_19 - .L_18)
.L_18:
        /*0068*/ 	.word	0x00000008
.L_19:


//--------------------- .nv.callgraph             --------------------------
	.section	.nv.callgraph,"",@"SHT_CUDA_CALLGRAPH"
	.align	4
	.sectionentsize	8
	.align		4
        /*0000*/ 	.word	0x00000000
	.align		4
        /*0004*/ 	.word	0xffffffff
	.align		4
        /*0008*/ 	.word	0x00000000
	.align		4
        /*000c*/ 	.word	0xfffffffe
	.align		4
        /*0010*/ 	.word	0x00000000
	.align		4
        /*0014*/ 	.word	0xfffffffd
	.align		4
        /*0018*/ 	.word	0x00000000
	.align		4
        /*001c*/ 	.word	0xfffffffc


//--------------------- .text._Z6vecAddPfS_S_     --------------------------
	.section	.text._Z6vecAddPfS_S_,"ax",@progbits
	.align	128
        .global         _Z6vecAddPfS_S_
        .type           _Z6vecAddPfS_S_,@function
        .size           _Z6vecAddPfS_S_,(.L_x_1 - _Z6vecAddPfS_S_)
        .other          _Z6vecAddPfS_S_,@"STO_CUDA_ENTRY STV_DEFAULT"
_Z6vecAddPfS_S_:
.text._Z6vecAddPfS_S_:
[----:B------:R-:W-:Y:S01]  /*0000*/  LDC R1, c[0x0][0x37c] ;  /* 0x0000df00ff017b82 */ /* 0x000fe20000000800 */
[----:B------:R-:W0:Y:S01]  /*0010*/  S2R R9, SR_CTAID.X ;  /* 0x0000000000097919 */ /* 0x000e220000002500 */
[----:B------:R-:W0:Y:S01]  /*0020*/  LDCU UR4, c[0x0][0x360] ;  /* 0x00006c00ff0477ac */ /* 0x000e220008000800 */
[----:B------:R-:W0:Y:S02]  /*0030*/  S2R R0, SR_TID.X ;  /* 0x0000000000007919 */ /* 0x000e240000002100 */
[----:B0-----:R-:W-:-:S05]  /*0040*/  IMAD R9, R9, UR4, R0 ;  /* 0x0000000409097c24 */ /* 0x001fca000f8e0200 */
[----:B------:R-:W-:-:S13]  /*0050*/  ISETP.GT.AND P0, PT, R9, 0x4, PT ;  /* 0x000000040900780c */ /* 0x000fda0003f04270 */
[----:B------:R-:W-:Y:S05]  /*0060*/  @P0 EXIT ;  /* 0x000000000000094d */ /* 0x000fea0003800000 */
[----:B------:R-:W0:Y:S01]  /*0070*/  LDC.64 R2, c[0x0][0x380] ;  /* 0x0000e000ff027b82 */ /* 0x000e220000000a00 */
[----:B------:R-:W1:Y:S07]  /*0080*/  LDCU.64 UR4, c[0x0][0x358] ;  /* 0x00006b00ff0477ac */ /* 0x000e6e0008000a00 */
[----:B------:R-:W2:Y:S08]  /*0090*/  LDC.64 R4, c[0x0][0x388] ;  /* 0x0000e200ff047b82 */ /* 0x000eb00000000a00 */
[----:B------:R-:W3:Y:S01]  /*00a0*/  LDC.64 R6, c[0x0][0x390] ;  /* 0x0000e400ff067b82 */ /* 0x000ee20000000a00 */
[----:B0-----:R-:W-:-:S06]  /*00b0*/  IMAD.WIDE R2, R9, 0x4, R2 ;  /* 0x0000000409027825 */ /* 0x001fcc00078e0202 */
[----:B-1----:R-:W4:Y:S01]  /*00c0*/  LDG.E R2, desc[UR4][R2.64] ;  /* 0x0000000402027981 */ /* 0x002f22000c1e1900 */
[----:B--2---:R-:W-:-:S06]  /*00d0*/  IMAD.WIDE R4, R9, 0x4, R4 ;  /* 0x0000000409047825 */ /* 0x004fcc00078e0204 */
[----:B------:R-:W4:Y:S01]  /*00e0*/  LDG.E R5, desc[UR4][R4.64] ;  /* 0x0000000404057981 */ /* 0x000f22000c1e1900 */
[----:B---3--:R-:W-:-:S04]  /*00f0*/  IMAD.WIDE R6, R9, 0x4, R6 ;  /* 0x0000000409067825 */ /* 0x008fc800078e0206 */
[----:B----4-:R-:W-:-:S05]  /*0100*/  FADD R9, R2, R5 ;  /* 0x0000000502097221 */ /* 0x010fca0000000000 */
[----:B------:R-:W-:Y:S01]  /*0110*/  STG.E desc[UR4][R6.64], R9 ;  /* 0x0000000906007986 */ /* 0x000fe2000c101904 */
[----:B------:R-:W-:Y:S05]  /*0120*/  EXIT ;  /* 0x000000000000794d */ /* 0x000fea0003800000 */
.L_x_0:
[----:B------:R-:W-:-:S00]  /*0130*/  BRA `(.L_x_0) ;  /* 0xfffffffc00fc7947 */ /* 0x000fc0000383ffff */
[----:B------:R-:W-:-:S00]  /*0140*/  NOP ;  /* 0x0000000000007918 */ /* 0x000fc00000000000 */
        /* <DEDUP_REMOVED lines=11> */
.L_x_1:


//--------------------- .nv.shared.reserved.0     --------------------------
	.section	.nv.shared.reserved.0,"aw",@nobits
	.weak		__nv_reservedSMEM_offset_0_alias
	.size		__nv_reservedSMEM_offset_0_alias, 0, 64
	.other		__nv_reservedSMEM_offset_0_alias,@"STO_CUDA_RESERVED_SHARED STV_DEFAULT"
__nv_reservedSMEM_offset_0_alias:
	.zero		0
	.zero		64


//--------------------- .nv.constant0._Z6vecAddPfS_S_ --------------------------
	.section	.nv.constant0._Z6vecAddPfS_S_,"a",@progbits
	.sectionflags	@""
	.align	4
.nv.constant0._Z6vecAddPfS_S_:
	.zero		920


//--------------------- SYMBOLS --------------------------

	.type		.nv.reservedSmem.offset0,@object
	.size		.nv.reservedSmem.offset0,0x4
